//
// Generated by NVIDIA NVVM Compiler
//
// Compiler Build ID: CL-36424714
// Cuda compilation tools, release 13.0, V13.0.88
// Based on NVVM 20.0.0
//

.version 9.0
.target sm_100
.address_size 64

	// .globl	_Z16rayTracingKernelP6SpherePh

.visible .entry _Z16rayTracingKernelP6SpherePh(
	.param .u64 .ptr .align 1 _Z16rayTracingKernelP6SpherePh_param_0,
	.param .u64 .ptr .align 1 _Z16rayTracingKernelP6SpherePh_param_1
)
{
	.reg .pred 	%p<13>;
	.reg .b16 	%rs<2>;
	.reg .b32 	%r<20>;
	.reg .b32 	%f<161>;
	.reg .b64 	%rd<11>;

	ld.param.u64 	%rd4, [_Z16rayTracingKernelP6SpherePh_param_0];
	ld.param.u64 	%rd5, [_Z16rayTracingKernelP6SpherePh_param_1];
	mov.u32 	%r5, %ctaid.x;
	mov.u32 	%r6, %ntid.x;
	mov.u32 	%r7, %tid.x;
	mad.lo.s32 	%r1, %r5, %r6, %r7;
	mov.u32 	%r8, %ctaid.y;
	mov.u32 	%r9, %ntid.y;
	mov.u32 	%r10, %tid.y;
	mad.lo.s32 	%r11, %r8, %r9, %r10;
	setp.gt.s32 	%p1, %r1, 2047;
	setp.gt.u32 	%p2, %r11, 2047;
	or.pred  	%p3, %p1, %p2;
	@%p3 bra 	$L__BB0_20;
	cvt.rn.f32.s32 	%f67, %r1;
	add.f32 	%f1, %f67, 0fC4800000;
	cvt.rn.f32.u32 	%f68, %r11;
	add.f32 	%f2, %f68, 0fC4800000;
	cvta.to.global.u64 	%rd6, %rd4;
	add.s64 	%rd10, %rd6, 56;
	mov.f32 	%f141, 0f00000000;
	mov.f32 	%f142, 0fD09502F9;
	mov.b32 	%r19, 0;
	mov.f32 	%f140, %f141;
	mov.f32 	%f139, %f141;
$L__BB0_2:
	ld.global.f32 	%f70, [%rd10+-40];
	sub.f32 	%f71, %f1, %f70;
	ld.global.f32 	%f72, [%rd10+-36];
	sub.f32 	%f73, %f2, %f72;
	mul.f32 	%f8, %f71, %f71;
	mul.f32 	%f9, %f73, %f73;
	add.f32 	%f74, %f8, %f9;
	ld.global.f32 	%f75, [%rd10+-44];
	mul.f32 	%f10, %f75, %f75;
	setp.geu.f32 	%p4, %f74, %f10;
	mov.f32 	%f138, 0fD09502F9;
	@%p4 bra 	$L__BB0_4;
	sub.f32 	%f76, %f10, %f8;
	sub.f32 	%f77, %f76, %f9;
	sqrt.rn.f32 	%f78, %f77;
	sqrt.rn.f32 	%f79, %f10;
	div.rn.f32 	%f137, %f78, %f79;
	ld.global.f32 	%f80, [%rd10+-32];
	add.f32 	%f138, %f78, %f80;
$L__BB0_4:
	setp.leu.f32 	%p5, %f138, %f142;
	@%p5 bra 	$L__BB0_6;
	ld.global.f32 	%f81, [%rd10+-56];
	mul.f32 	%f139, %f137, %f81;
	ld.global.f32 	%f82, [%rd10+-48];
	mul.f32 	%f140, %f137, %f82;
	ld.global.f32 	%f83, [%rd10+-52];
	mul.f32 	%f141, %f137, %f83;
	mov.f32 	%f142, %f138;
$L__BB0_6:
	ld.global.f32 	%f85, [%rd10+-12];
	sub.f32 	%f86, %f1, %f85;
	ld.global.f32 	%f87, [%rd10+-8];
	sub.f32 	%f88, %f2, %f87;
	mul.f32 	%f22, %f86, %f86;
	mul.f32 	%f23, %f88, %f88;
	add.f32 	%f89, %f22, %f23;
	ld.global.f32 	%f90, [%rd10+-16];
	mul.f32 	%f24, %f90, %f90;
	setp.geu.f32 	%p6, %f89, %f24;
	mov.f32 	%f144, 0fD09502F9;
	@%p6 bra 	$L__BB0_8;
	sub.f32 	%f91, %f24, %f22;
	sub.f32 	%f92, %f91, %f23;
	sqrt.rn.f32 	%f93, %f92;
	sqrt.rn.f32 	%f94, %f24;
	div.rn.f32 	%f137, %f93, %f94;
	ld.global.f32 	%f95, [%rd10+-4];
	add.f32 	%f144, %f93, %f95;
$L__BB0_8:
	setp.leu.f32 	%p7, %f144, %f142;
	@%p7 bra 	$L__BB0_10;
	ld.global.f32 	%f96, [%rd10+-28];
	mul.f32 	%f139, %f137, %f96;
	ld.global.f32 	%f97, [%rd10+-20];
	mul.f32 	%f140, %f137, %f97;
	ld.global.f32 	%f98, [%rd10+-24];
	mul.f32 	%f141, %f137, %f98;
	mov.f32 	%f142, %f144;
$L__BB0_10:
	ld.global.f32 	%f100, [%rd10+16];
	sub.f32 	%f101, %f1, %f100;
	ld.global.f32 	%f102, [%rd10+20];
	sub.f32 	%f103, %f2, %f102;
	mul.f32 	%f36, %f101, %f101;
	mul.f32 	%f37, %f103, %f103;
	add.f32 	%f104, %f36, %f37;
	ld.global.f32 	%f105, [%rd10+12];
	mul.f32 	%f38, %f105, %f105;
	setp.geu.f32 	%p8, %f104, %f38;
	mov.f32 	%f150, 0fD09502F9;
	@%p8 bra 	$L__BB0_12;
	sub.f32 	%f106, %f38, %f36;
	sub.f32 	%f107, %f106, %f37;
	sqrt.rn.f32 	%f108, %f107;
	sqrt.rn.f32 	%f109, %f38;
	div.rn.f32 	%f137, %f108, %f109;
	ld.global.f32 	%f110, [%rd10+24];
	add.f32 	%f150, %f108, %f110;
$L__BB0_12:
	setp.leu.f32 	%p9, %f150, %f142;
	@%p9 bra 	$L__BB0_14;
	ld.global.f32 	%f111, [%rd10];
	mul.f32 	%f139, %f137, %f111;
	ld.global.f32 	%f112, [%rd10+8];
	mul.f32 	%f140, %f137, %f112;
	ld.global.f32 	%f113, [%rd10+4];
	mul.f32 	%f141, %f137, %f113;
	mov.f32 	%f142, %f150;
$L__BB0_14:
	ld.global.f32 	%f115, [%rd10+44];
	sub.f32 	%f116, %f1, %f115;
	ld.global.f32 	%f117, [%rd10+48];
	sub.f32 	%f118, %f2, %f117;
	mul.f32 	%f50, %f116, %f116;
	mul.f32 	%f51, %f118, %f118;
	add.f32 	%f119, %f50, %f51;
	ld.global.f32 	%f120, [%rd10+40];
	mul.f32 	%f52, %f120, %f120;
	setp.geu.f32 	%p10, %f119, %f52;
	mov.f32 	%f156, 0fD09502F9;
	@%p10 bra 	$L__BB0_16;
	sub.f32 	%f121, %f52, %f50;
	sub.f32 	%f122, %f121, %f51;
	sqrt.rn.f32 	%f123, %f122;
	sqrt.rn.f32 	%f124, %f52;
	div.rn.f32 	%f137, %f123, %f124;
	ld.global.f32 	%f125, [%rd10+52];
	add.f32 	%f156, %f123, %f125;
$L__BB0_16:
	setp.leu.f32 	%p11, %f156, %f142;
	@%p11 bra 	$L__BB0_18;
	ld.global.f32 	%f126, [%rd10+28];
	mul.f32 	%f139, %f137, %f126;
	ld.global.f32 	%f127, [%rd10+36];
	mul.f32 	%f140, %f137, %f127;
	ld.global.f32 	%f128, [%rd10+32];
	mul.f32 	%f141, %f137, %f128;
	mov.f32 	%f142, %f156;
$L__BB0_18:
	add.s32 	%r19, %r19, 4;
	add.s64 	%rd10, %rd10, 112;
	setp.ne.s32 	%p12, %r19, 20;
	@%p12 bra 	$L__BB0_2;
	mul.f32 	%f129, %f139, 0f437F0000;
	cvt.rzi.u32.f32 	%r13, %f129;
	shl.b32 	%r14, %r11, 13;
	shl.b32 	%r15, %r1, 2;
	add.s32 	%r16, %r14, %r15;
	cvt.s64.s32 	%rd7, %r16;
	cvta.to.global.u64 	%rd8, %rd5;
	add.s64 	%rd9, %rd8, %rd7;
	st.global.u8 	[%rd9], %r13;
	mul.f32 	%f130, %f140, 0f437F0000;
	cvt.rzi.u32.f32 	%r17, %f130;
	st.global.u8 	[%rd9+1], %r17;
	mul.f32 	%f131, %f141, 0f437F0000;
	cvt.rzi.u32.f32 	%r18, %f131;
	st.global.u8 	[%rd9+2], %r18;
	mov.b16 	%rs1, 255;
	st.global.u8 	[%rd9+3], %rs1;
$L__BB0_20:
	ret;

}


// ===== COMPILED SASS (sm_100) =====

	.target	sm_100

	.elftype	@"ET_EXEC"


//--------------------- .note.nv.tkinfo           --------------------------
	.section	.note.nv.tkinfo,"",@"SHT_NOTE"
	.sectionflags	@"SHF_NOTE_NV_TKINFO"
	.tkinfo
        /*0018*/ 	.word	0x00000002
        /*0030*/ 	.string	""
        /*0030*/ 	.string	"ptxas"
        /*0030*/ 	.string	"Cuda compilation tools, release 13.0, V13.0.88"
        /*0030*/ 	.string	"Build cuda_13.0.r13.0/compiler.36424714_0"
        /*0030*/ 	.string	"-arch sm_100 -m 64 "



//--------------------- .note.nv.cuinfo           --------------------------
	.section	.note.nv.cuinfo,"",@"SHT_NOTE"
	.sectionflags	@"SHF_NOTE_NV_CUINFO"
        /*0018*/ 	.short	0x0002
        /*001a*/ 	.short	0x0064
        /*001c*/ 	.short	0x0082
	.zero		2


//--------------------- .nv.info                  --------------------------
	.section	.nv.info,"",@"SHT_CUDA_INFO"
	.align	4


	//----- nvinfo : EIATTR_REGCOUNT
	.align		4
        /*0000*/ 	.byte	0x04, 0x2f
        /*0002*/ 	.short	(.L_1 - .L_0)
	.align		4
.L_0:
        /*0004*/ 	.word	index@(_Z16rayTracingKernelP6SpherePh)
        /*0008*/ 	.word	0x00000018


	//----- nvinfo : EIATTR_FRAME_SIZE
	.align		4
.L_1:
        /*000c*/ 	.byte	0x04, 0x11
        /*000e*/ 	.short	(.L_3 - .L_2)
	.align		4
.L_2:
        /*0010*/ 	.word	index@($__internal_1_$__cuda_sm3x_div_rn_noftz_f32_slowpath)
        /*0014*/ 	.word	0x00000000


	//----- nvinfo : EIATTR_FRAME_SIZE
	.align		4
.L_3:
        /*0018*/ 	.byte	0x04, 0x11
        /*001a*/ 	.short	(.L_5 - .L_4)
	.align		4
.L_4:
        /*001c*/ 	.word	index@($__internal_0_$__cuda_sm20_sqrt_rn_f32_slowpath)
        /*0020*/ 	.word	0x00000000


	//----- nvinfo : EIATTR_FRAME_SIZE
	.align		4
.L_5:
        /*0024*/ 	.byte	0x04, 0x11
        /*0026*/ 	.short	(.L_7 - .L_6)
	.align		4
.L_6:
        /*0028*/ 	.word	index@(_Z16rayTracingKernelP6SpherePh)
        /*002c*/ 	.word	0x00000000


	//----- nvinfo : EIATTR_MIN_STACK_SIZE
	.align		4
.L_7:
        /*0030*/ 	.byte	0x04, 0x12
        /*0032*/ 	.short	(.L_9 - .L_8)
	.align		4
.L_8:
        /*0034*/ 	.word	index@(_Z16rayTracingKernelP6SpherePh)
        /*0038*/ 	.word	0x00000000
.L_9:


//--------------------- .nv.compat                --------------------------
	.section	.nv.compat,"",@"SHT_CUDA_COMPAT_INFO"
	.align	4
        /*0000*/ 	.byte	0x02, 0x09, 0x00, 0x00, 0x02, 0x02, 0x01, 0x00, 0x02, 0x05, 0x05, 0x00, 0x03, 0x07, 0x01, 0x01
        /*0010*/ 	.byte	0x02, 0x03, 0x00, 0x00, 0x02, 0x06, 0x01, 0x00, 0x04, 0x0b, 0x08, 0x00, 0x01, 0x00, 0x00, 0x00
        /*0020*/ 	.byte	0x00, 0x00, 0x00, 0x00


//--------------------- .nv.info._Z16rayTracingKernelP6SpherePh --------------------------
	.section	.nv.info._Z16rayTracingKernelP6SpherePh,"",@"SHT_CUDA_INFO"
	.sectionflags	@""
	.align	4


	//----- nvinfo : EIATTR_CUDA_API_VERSION
	.align		4
        /*0000*/ 	.byte	0x04, 0x37
        /*0002*/ 	.short	(.L_11 - .L_10)
.L_10:
        /*0004*/ 	.word	0x00000082


	//----- nvinfo : EIATTR_KPARAM_INFO
	.align		4
.L_11:
        /*0008*/ 	.byte	0x04, 0x17
        /*000a*/ 	.short	(.L_13 - .L_12)
.L_12:
        /*000c*/ 	.word	0x00000000
        /*0010*/ 	.short	0x0001
        /*0012*/ 	.short	0x0008
        /*0014*/ 	.byte	0x00, 0xf5, 0x21, 0x00


	//----- nvinfo : EIATTR_KPARAM_INFO
	.align		4
.L_13:
        /*0018*/ 	.byte	0x04, 0x17
        /*001a*/ 	.short	(.L_15 - .L_14)
.L_14:
        /*001c*/ 	.word	0x00000000
        /*0020*/ 	.short	0x0000
        /*0022*/ 	.short	0x0000
        /*0024*/ 	.byte	0x00, 0xf5, 0x21, 0x00


	//----- nvinfo : EIATTR_SPARSE_MMA_MASK
	.align		4
.L_15:
        /*0028*/ 	.byte	0x03, 0x50
        /*002a*/ 	.short	0x0000


	//----- nvinfo : EIATTR_MAXREG_COUNT
	.align		4
        /*002c*/ 	.byte	0x03, 0x1b
        /*002e*/ 	.short	0x00ff


	//----- nvinfo : EIATTR_MERCURY_ISA_VERSION
	.align		4
        /*0030*/ 	.byte	0x03, 0x5f
        /*0032*/ 	.short	0x0101


	//----- nvinfo : EIATTR_VRC_CTA_INIT_COUNT
	.align		4
        /*0034*/ 	.byte	0x02, 0x4a
	.zero		1
	.zero		1


	//----- nvinfo : EIATTR_EXIT_INSTR_OFFSETS
	.align		4
        /*0038*/ 	.byte	0x04, 0x1c
        /*003a*/ 	.short	(.L_17 - .L_16)


	//   ....[0]....
.L_16:
        /*003c*/ 	.word	0x000000b0


	//   ....[1]....
        /*0040*/ 	.word	0x00001420


	//----- nvinfo : EIATTR_CRS_STACK_SIZE
	.align		4
.L_17:
        /*0044*/ 	.byte	0x04, 0x1e
        /*0046*/ 	.short	(.L_19 - .L_18)
.L_18:
        /*0048*/ 	.word	0x00000000


	//----- nvinfo : EIATTR_CBANK_PARAM_SIZE
	.align		4
.L_19:
        /*004c*/ 	.byte	0x03, 0x19
        /*004e*/ 	.short	0x0010


	//----- nvinfo : EIATTR_PARAM_CBANK
	.align		4
        /*0050*/ 	.byte	0x04, 0x0a
        /*0052*/ 	.short	(.L_21 - .L_20)
	.align		4
.L_20:
        /*0054*/ 	.word	index@(.nv.constant0._Z16rayTracingKernelP6SpherePh)
        /*0058*/ 	.short	0x0380
        /*005a*/ 	.short	0x0010


	//----- nvinfo : EIATTR_SW_WAR
	.align		4
.L_21:
        /*005c*/ 	.byte	0x04, 0x36
        /*005e*/ 	.short	(.L_23 - .L_22)
.L_22:
        /*0060*/ 	.word	0x00000008
.L_23:


//--------------------- .nv.callgraph             --------------------------
	.section	.nv.callgraph,"",@"SHT_CUDA_CALLGRAPH"
	.align	4
	.sectionentsize	8
	.align		4
        /*0000*/ 	.word	0x00000000
	.align		4
        /*0004*/ 	.word	0xffffffff
	.align		4
        /*0008*/ 	.word	0x00000000
	.align		4
        /*000c*/ 	.word	0xfffffffe
	.align		4
        /*0010*/ 	.word	0x00000000
	.align		4
        /*0014*/ 	.word	0xfffffffd
	.align		4
        /*0018*/ 	.word	0x00000000
	.align		4
        /*001c*/ 	.word	0xfffffffc


//--------------------- .text._Z16rayTracingKernelP6SpherePh --------------------------
	.section	.text._Z16rayTracingKernelP6SpherePh,"ax",@progbits
	.align	128
        .global         _Z16rayTracingKernelP6SpherePh
        .type           _Z16rayTracingKernelP6SpherePh,@function
        .size           _Z16rayTracingKernelP6SpherePh,(.L_x_57 - _Z16rayTracingKernelP6SpherePh)
        .other          _Z16rayTracingKernelP6SpherePh,@"STO_CUDA_ENTRY STV_DEFAULT"
_Z16rayTracingKernelP6SpherePh:
.text._Z16rayTracingKernelP6SpherePh:
[----:B------:R-:W-:Y:S01]  /*0000*/  LDC R1, c[0x0][0x37c] ;  /* 0x0000df00ff017b82 */ /* 0x000fe20000000800 */
[----:B------:R-:W0:Y:S07]  /*0010*/  S2R R3, SR_TID.Y ;  /* 0x0000000000037919 */ /* 0x000e2e0000002200 */
[----:B------:R-:W1:Y:S01]  /*0020*/  LDC R7, c[0x0][0x360] ;  /* 0x0000d800ff077b82 */ /* 0x000e620000000800 */
[----:B------:R-:W1:Y:S07]  /*0030*/  S2R R0, SR_TID.X ;  /* 0x0000000000007919 */ /* 0x000e6e0000002100 */
[----:B------:R-:W0:Y:S08]  /*0040*/  S2UR UR5, SR_CTAID.Y ;  /* 0x00000000000579c3 */ /* 0x000e300000002600 */
[----:B------:R-:W0:Y:S08]  /*0050*/  LDC R6, c[0x0][0x364] ;  /* 0x0000d900ff067b82 */ /* 0x000e300000000800 */
[----:B------:R-:W1:Y:S01]  /*0060*/  S2UR UR4, SR_CTAID.X ;  /* 0x00000000000479c3 */ /* 0x000e620000002500 */
[----:B0-----:R-:W-:-:S05]  /*0070*/  IMAD R6, R6, UR5, R3 ;  /* 0x0000000506067c24 */ /* 0x001fca000f8e0203 */
[----:B------:R-:W-:Y:S01]  /*0080*/  ISETP.GT.U32.AND P0, PT, R6, 0x7ff, PT ;  /* 0x000007ff0600780c */ /* 0x000fe20003f04070 */
[----:B-1----:R-:W-:-:S05]  /*0090*/  IMAD R7, R7, UR4, R0 ;  /* 0x0000000407077c24 */ /* 0x002fca000f8e0200 */
[----:B------:R-:W-:-:S13]  /*00a0*/  ISETP.GT.OR P0, PT, R7, 0x7ff, P0 ;  /* 0x000007ff0700780c */ /* 0x000fda0000704670 */
[----:B------:R-:W-:Y:S05]  /*00b0*/  @P0 EXIT ;  /* 0x000000000000094d */ /* 0x000fea0003800000 */
[----:B------:R-:W0:Y:S01]  /*00c0*/  LDCU.64 UR4, c[0x0][0x380] ;  /* 0x00007000ff0477ac */ /* 0x000e220008000a00 */
[----:B------:R-:W-:Y:S01]  /*00d0*/  I2FP.F32.S32 R12, R7 ;  /* 0x00000007000c7245 */ /* 0x000fe20000201400 */
[----:B------:R-:W-:Y:S01]  /*00e0*/  HFMA2 R8, -RZ, RZ, 0, 0 ;  /* 0x00000000ff087431 */ /* 0x000fe200000001ff */
[----:B------:R-:W-:Y:S02]  /*00f0*/  I2FP.F32.U32 R13, R6 ;  /* 0x00000006000d7245 */ /* 0x000fe40000201000 */
[----:B------:R-:W-:Y:S02]  /*0100*/  CS2R R10, SRZ ;  /* 0x00000000000a7805 */ /* 0x000fe4000001ff00 */
[----:B------:R-:W-:Y:S01]  /*0110*/  MOV R9, 0xd09502f9 ;  /* 0xd09502f900097802 */ /* 0x000fe20000000f00 */
[----:B------:R-:W-:Y:S01]  /*0120*/  FADD R12, R12, -1024 ;  /* 0xc48000000c0c7421 */ /* 0x000fe20000000000 */
[----:B------:R-:W1:Y:S01]  /*0130*/  LDCU.64 UR6, c[0x0][0x358] ;  /* 0x00006b00ff0677ac */ /* 0x000e620008000a00 */
[----:B------:R-:W-:Y:S01]  /*0140*/  FADD R13, R13, -1024 ;  /* 0xc48000000d0d7421 */ /* 0x000fe20000000000 */
[----:B0-----:R-:W-:-:S04]  /*0150*/  UIADD3 UR4, UP0, UPT, UR4, 0x38, URZ ;  /* 0x0000003804047890 */ /* 0x001fc8000ff1e0ff */
[----:B------:R-:W-:Y:S02]  /*0160*/  UIADD3.X UR5, UPT, UPT, URZ, UR5, URZ, UP0, !UPT ;  /* 0x00000005ff057290 */ /* 0x000fe400087fe4ff */
[----:B------:R-:W-:Y:S01]  /*0170*/  MOV R4, UR4 ;  /* 0x0000000400047c02 */ /* 0x000fe20008000f00 */
[----:B------:R-:W-:-:S03]  /*0180*/  UMOV UR4, URZ ;  /* 0x000000ff00047c82 */ /* 0x000fc60008000000 */
[----:B-1----:R-:W-:-:S07]  /*0190*/  MOV R5, UR5 ;  /* 0x0000000500057c02 */ /* 0x002fce0008000f00 */
.L_x_42:
[----:B------:R-:W2:Y:S04]  /*01a0*/  LDG.E R3, desc[UR6][R4.64+-0x28] ;  /* 0xffffd80604037981 */ /* 0x000ea8000c1e1900 */
[----:B------:R-:W3:Y:S04]  /*01b0*/  LDG.E R2, desc[UR6][R4.64+-0x24] ;  /* 0xffffdc0604027981 */ /* 0x000ee8000c1e1900 */
[----:B------:R-:W4:Y:S01]  /*01c0*/  LDG.E R14, desc[UR6][R4.64+-0x2c] ;  /* 0xffffd406040e7981 */ /* 0x000f22000c1e1900 */
[----:B------:R-:W-:Y:S01]  /*01d0*/  UIADD3 UR4, UPT, UPT, UR4, 0x4, URZ ;  /* 0x0000000404047890 */ /* 0x000fe2000fffe0ff */
[----:B------:R-:W-:Y:S03]  /*01e0*/  BSSY.RECONVERGENT B0, `(.L_x_0) ;  /* 0x0000039000007945 */ /* 0x000fe60003800200 */
[----:B------:R-:W-:Y:S01]  /*01f0*/  UISETP.NE.AND UP0, UPT, UR4, 0x14, UPT ;  /* 0x000000140400788c */ /* 0x000fe2000bf05270 */
[----:B--2---:R-:W-:Y:S01]  /*0200*/  FADD R3, R12, -R3 ;  /* 0x800000030c037221 */ /* 0x004fe20000000000 */
[----:B---3--:R-:W-:-:S03]  /*0210*/  FADD R2, R13, -R2 ;  /* 0x800000020d027221 */ /* 0x008fc60000000000 */
[----:B------:R-:W-:Y:S01]  /*0220*/  FMUL R15, R3, R3 ;  /* 0x00000003030f7220 */ /* 0x000fe20000400000 */
[----:B------:R-:W-:Y:S01]  /*0230*/  FMUL R16, R2, R2 ;  /* 0x0000000202107220 */ /* 0x000fe20000400000 */
[----:B----4-:R-:W-:Y:S01]  /*0240*/  FMUL R14, R14, R14 ;  /* 0x0000000e0e0e7220 */ /* 0x010fe20000400000 */
[----:B------:R-:W-:Y:S02]  /*0250*/  MOV R2, 0xd09502f9 ;  /* 0xd09502f900027802 */ /* 0x000fe40000000f00 */
[----:B------:R-:W-:-:S05]  /*0260*/  FADD R3, R15, R16 ;  /* 0x000000100f037221 */ /* 0x000fca0000000000 */
[----:B------:R-:W-:-:S13]  /*0270*/  FSETP.GEU.AND P0, PT, R3, R14, PT ;  /* 0x0000000e0300720b */ /* 0x000fda0003f0e000 */
[----:B------:R-:W-:Y:S05]  /*0280*/  @P0 BRA `(.L_x_1) ;  /* 0x0000000000b80947 */ /* 0x000fea0003800000 */
[----:B------:R-:W-:Y:S01]  /*0290*/  FADD R0, -R15, R14 ;  /* 0x0000000e0f007221 */ /* 0x000fe20000000100 */
[----:B------:R-:W-:Y:S03]  /*02a0*/  BSSY.RECONVERGENT B1, `(.L_x_2) ;  /* 0x000000e000017945 */ /* 0x000fe60003800200 */
[----:B------:R-:W-:-:S04]  /*02b0*/  FADD R0, -R16, R0 ;  /* 0x0000000010007221 */ /* 0x000fc80000000100 */
[----:B------:R-:W-:Y:S01]  /*02c0*/  VIADD R2, R0, 0xf3000000 ;  /* 0xf300000000027836 */ /* 0x000fe20000000000 */
[----:B------:R0:W1:Y:S04]  /*02d0*/  MUFU.RSQ R3, R0 ;  /* 0x0000000000037308 */ /* 0x0000680000001400 */
[----:B------:R-:W-:-:S13]  /*02e0*/  ISETP.GT.U32.AND P0, PT, R2, 0x727fffff, PT ;  /* 0x727fffff0200780c */ /* 0x000fda0003f04070 */
[----:B01----:R-:W-:Y:S05]  /*02f0*/  @!P0 BRA `(.L_x_3) ;  /* 0x0000000000108947 */ /* 0x003fea0003800000 */
[----:B------:R-:W-:-:S07]  /*0300*/  MOV R19, 0x320 ;  /* 0x0000032000137802 */ /* 0x000fce0000000f00 */
[----:B------:R-:W-:Y:S05]  /*0310*/  CALL.REL.NOINC `($__internal_0_$__cuda_sm20_sqrt_rn_f32_slowpath) ;  /* 0x0000001000447944 */ /* 0x000fea0003c00000 */
[----:B------:R-:W-:Y:S01]  /*0320*/  MOV R15, R0 ;  /* 0x00000000000f7202 */ /* 0x000fe20000000f00 */
[----:B------:R-:W-:Y:S06]  /*0330*/  BRA `(.L_x_4) ;  /* 0x0000000000107947 */ /* 0x000fec0003800000 */
.L_x_3:
[----:B------:R-:W-:Y:S01]  /*0340*/  FMUL.FTZ R15, R0, R3 ;  /* 0x00000003000f7220 */ /* 0x000fe20000410000 */
[----:B------:R-:W-:-:S03]  /*0350*/  FMUL.FTZ R2, R3, 0.5 ;  /* 0x3f00000003027820 */ /* 0x000fc60000410000 */
[----:B------:R-:W-:-:S04]  /*0360*/  FFMA R0, -R15, R15, R0 ;  /* 0x0000000f0f007223 */ /* 0x000fc80000000100 */
[----:B------:R-:W-:-:S07]  /*0370*/  FFMA R15, R0, R2, R15 ;  /* 0x00000002000f7223 */ /* 0x000fce000000000f */
.L_x_4:
[----:B------:R-:W-:Y:S05]  /*0380*/  BSYNC.RECONVERGENT B1 ;  /* 0x0000000000017941 */ /* 0x000fea0003800200 */
.L_x_2:
[----:B------:R-:W-:Y:S01]  /*0390*/  IADD3 R0, PT, PT, R14, -0xd000000, RZ ;  /* 0xf30000000e007810 */ /* 0x000fe20007ffe0ff */
[----:B------:R0:W1:Y:S03]  /*03a0*/  MUFU.RSQ R17, R14 ;  /* 0x0000000e00117308 */ /* 0x0000660000001400 */
[----:B------:R-:W-:-:S13]  /*03b0*/  ISETP.GT.U32.AND P0, PT, R0, 0x727fffff, PT ;  /* 0x727fffff0000780c */ /* 0x000fda0003f04070 */
[----:B0-----:R-:W-:Y:S05]  /*03c0*/  @!P0 BRA `(.L_x_5) ;  /* 0x00000000001c8947 */ /* 0x001fea0003800000 */
[----:B------:R-:W-:Y:S01]  /*03d0*/  BSSY.RECONVERGENT B1, `(.L_x_6) ;  /* 0x0000004000017945 */ /* 0x000fe20003800200 */
[----:B------:R-:W-:Y:S02]  /*03e0*/  MOV R0, R14 ;  /* 0x0000000e00007202 */ /* 0x000fe40000000f00 */
[----:B------:R-:W-:-:S07]  /*03f0*/  MOV R19, 0x410 ;  /* 0x0000041000137802 */ /* 0x000fce0000000f00 */
[----:B-1----:R-:W-:Y:S05]  /*0400*/  CALL.REL.NOINC `($__internal_0_$__cuda_sm20_sqrt_rn_f32_slowpath) ;  /* 0x0000001000087944 */ /* 0x002fea0003c00000 */
[----:B------:R-:W-:Y:S05]  /*0410*/  BSYNC.RECONVERGENT B1 ;  /* 0x0000000000017941 */ /* 0x000fea0003800200 */
.L_x_6:
[----:B------:R-:W-:Y:S01]  /*0420*/  MOV R3, R0 ;  /* 0x0000000000037202 */ /* 0x000fe20000000f00 */
[----:B------:R-:W-:Y:S06]  /*0430*/  BRA `(.L_x_7) ;  /* 0x0000000000107947 */ /* 0x000fec0003800000 */
.L_x_5:
[----:B-1----:R-:W-:Y:S01]  /*0440*/  FMUL.FTZ R3, R14, R17 ;  /* 0x000000110e037220 */ /* 0x002fe20000410000 */
[----:B------:R-:W-:-:S03]  /*0450*/  FMUL.FTZ R0, R17, 0.5 ;  /* 0x3f00000011007820 */ /* 0x000fc60000410000 */
[----:B------:R-:W-:-:S04]  /*0460*/  FFMA R14, -R3, R3, R14 ;  /* 0x00000003030e7223 */ /* 0x000fc8000000010e */
[----:B------:R-:W-:-:S07]  /*0470*/  FFMA R3, R14, R0, R3 ;  /* 0x000000000e037223 */ /* 0x000fce0000000003 */
.L_x_7:
[----:B------:R-:W0:Y:S01]  /*0480*/  MUFU.RCP R0, R3 ;  /* 0x0000000300007308 */ /* 0x000e220000001000 */
[----:B------:R-:W-:Y:S07]  /*0490*/  BSSY.RECONVERGENT B1, `(.L_x_8) ;  /* 0x000000b000017945 */ /* 0x000fee0003800200 */
[----:B------:R-:W1:Y:S01]  /*04a0*/  FCHK P0, R15, R3 ;  /* 0x000000030f007302 */ /* 0x000e620000000000 */
[----:B0-----:R-:W-:-:S04]  /*04b0*/  FFMA R17, R0, -R3, 1 ;  /* 0x3f80000000117423 */ /* 0x001fc80000000803 */
[----:B------:R-:W-:-:S04]  /*04c0*/  FFMA R0, R0, R17, R0 ;  /* 0x0000001100007223 */ /* 0x000fc80000000000 */
[----:B------:R-:W-:-:S04]  /*04d0*/  FFMA R2, R0, R15, RZ ;  /* 0x0000000f00027223 */ /* 0x000fc800000000ff */
[----:B------:R-:W-:-:S04]  /*04e0*/  FFMA R17, R2, -R3, R15 ;  /* 0x8000000302117223 */ /* 0x000fc8000000000f */
[----:B------:R-:W-:Y:S01]  /*04f0*/  FFMA R0, R0, R17, R2 ;  /* 0x0000001100007223 */ /* 0x000fe20000000002 */
[----:B-1----:R-:W-:Y:S06]  /*0500*/  @!P0 BRA `(.L_x_9) ;  /* 0x00000000000c8947 */ /* 0x002fec0003800000 */
[----:B------:R-:W-:Y:S01]  /*0510*/  IMAD.MOV.U32 R0, RZ, RZ, R15 ;  /* 0x000000ffff007224 */ /* 0x000fe200078e000f */
[----:B------:R-:W-:-:S07]  /*0520*/  MOV R2, 0x540 ;  /* 0x0000054000027802 */ /* 0x000fce0000000f00 */
[----:B------:R-:W-:Y:S05]  /*0530*/  CALL.REL.NOINC `($__internal_1_$__cuda_sm3x_div_rn_noftz_f32_slowpath) ;  /* 0x0000001000187944 */ /* 0x000fea0003c00000 */
.L_x_9:
[----:B------:R-:W-:Y:S05]  /*0540*/  BSYNC.RECONVERGENT B1 ;  /* 0x0000000000017941 */ /* 0x000fea0003800200 */
.L_x_8:
[----:B------:R-:W2:Y:S02]  /*0550*/  LDG.E R2, desc[UR6][R4.64+-0x20] ;  /* 0xffffe00604027981 */ /* 0x000ea4000c1e1900 */
[----:B--2---:R-:W-:-:S07]  /*0560*/  FADD R2, R2, R15 ;  /* 0x0000000f02027221 */ /* 0x004fce0000000000 */
.L_x_1:
[----:B------:R-:W-:Y:S05]  /*0570*/  BSYNC.RECONVERGENT B0 ;  /* 0x0000000000007941 */ /* 0x000fea0003800200 */
.L_x_0:
[----:B------:R-:W2:Y:S04]  /*0580*/  LDG.E R19, desc[UR6][R4.64+-0xc] ;  /* 0xfffff40604137981 */ /* 0x000ea8000c1e1900 */
[----:B------:R-:W3:Y:S01]  /*0590*/  LDG.E R14, desc[UR6][R4.64+-0x8] ;  /* 0xfffff806040e7981 */ /* 0x000ee2000c1e1900 */
[----:B------:R-:W-:-:S03]  /*05a0*/  FSETP.GT.AND P0, PT, R2, R9, PT ;  /* 0x000000090200720b */ /* 0x000fc60003f04000 */
[----:B------:R-:W4:Y:S10]  /*05b0*/  LDG.E R16, desc[UR6][R4.64+-0x10] ;  /* 0xfffff00604107981 */ /* 0x000f34000c1e1900 */
[----:B------:R-:W5:Y:S04]  /*05c0*/  @P0 LDG.E R3, desc[UR6][R4.64+-0x38] ;  /* 0xffffc80604030981 */ /* 0x000f68000c1e1900 */
[----:B------:R-:W5:Y:S04]  /*05d0*/  @P0 LDG.E R15, desc[UR6][R4.64+-0x30] ;  /* 0xffffd006040f0981 */ /* 0x000f68000c1e1900 */
[----:B------:R-:W5:Y:S01]  /*05e0*/  @P0 LDG.E R17, desc[UR6][R4.64+-0x34] ;  /* 0xffffcc0604110981 */ /* 0x000f62000c1e1900 */
[----:B------:R-:W-:Y:S01]  /*05f0*/  @P0 MOV R9, R2 ;  /* 0x0000000200090202 */ /* 0x000fe20000000f00 */
[----:B------:R-:W-:Y:S01]  /*0600*/  BSSY.RECONVERGENT B0, `(.L_x_10) ;  /* 0x000003b000007945 */ /* 0x000fe20003800200 */
[----:B------:R-:W-:-:S02]  /*0610*/  HFMA2 R2, -RZ, RZ, -36.65625, 4.5359134674072265625e-05 ;  /* 0xd09502f9ff027431 */ /* 0x000fc400000001ff */
[----:B--2---:R-:W-:Y:S01]  /*0620*/  FADD R19, R12, -R19 ;  /* 0x800000130c137221 */ /* 0x004fe20000000000 */
[----:B---3--:R-:W-:-:S03]  /*0630*/  FADD R14, R13, -R14 ;  /* 0x8000000e0d0e7221 */ /* 0x008fc60000000000 */
[----:B------:R-:W-:Y:S01]  /*0640*/  FMUL R21, R19, R19 ;  /* 0x0000001313157220 */ /* 0x000fe20000400000 */
[----:B------:R-:W-:Y:S01]  /*0650*/  FMUL R18, R14, R14 ;  /* 0x0000000e0e127220 */ /* 0x000fe20000400000 */
[----:B----4-:R-:W-:-:S03]  /*0660*/  FMUL R14, R16, R16 ;  /* 0x00000010100e7220 */ /* 0x010fc60000400000 */
[----:B------:R-:W-:-:S05]  /*0670*/  FADD R19, R21, R18 ;  /* 0x0000001215137221 */ /* 0x000fca0000000000 */
[----:B------:R-:W-:Y:S01]  /*0680*/  FSETP.GEU.AND P1, PT, R19, R14, PT ;  /* 0x0000000e1300720b */ /* 0x000fe20003f2e000 */
[C---:B-----5:R-:W-:Y:S01]  /*0690*/  @P0 FMUL R11, R0.reuse, R3 ;  /* 0x00000003000b0220 */ /* 0x060fe20000400000 */
[C---:B------:R-:W-:Y:S01]  /*06a0*/  @P0 FMUL R10, R0.reuse, R15 ;  /* 0x0000000f000a0220 */ /* 0x040fe20000400000 */
[----:B------:R-:W-:-:S10]  /*06b0*/  @P0 FMUL R8, R0, R17 ;  /* 0x0000001100080220 */ /* 0x000fd40000400000 */
[----:B------:R-:W-:Y:S05]  /*06c0*/  @P1 BRA `(.L_x_11) ;  /* 0x0000000000b81947 */ /* 0x000fea0003800000 */
[----:B------:R-:W-:Y:S01]  /*06d0*/  FADD R0, -R21, R14 ;  /* 0x0000000e15007221 */ /* 0x000fe20000000100 */
[----:B------:R-:W-:Y:S03]  /*06e0*/  BSSY.RECONVERGENT B1, `(.L_x_12) ;  /* 0x000000e000017945 */ /* 0x000fe60003800200 */
[----:B------:R-:W-:-:S04]  /*06f0*/  FADD R0, -R18, R0 ;  /* 0x0000000012007221 */ /* 0x000fc80000000100 */
[----:B------:R0:W1:Y:S01]  /*0700*/  MUFU.RSQ R3, R0 ;  /* 0x0000000000037308 */ /* 0x0000620000001400 */
[----:B------:R-:W-:-:S04]  /*0710*/  IADD3 R2, PT, PT, R0, -0xd000000, RZ ;  /* 0xf300000000027810 */ /* 0x000fc80007ffe0ff */
[----:B------:R-:W-:-:S13]  /*0720*/  ISETP.GT.U32.AND P0, PT, R2, 0x727fffff, PT ;  /* 0x727fffff0200780c */ /* 0x000fda0003f04070 */
[----:B01----:R-:W-:Y:S05]  /*0730*/  @!P0 BRA `(.L_x_13) ;  /* 0x0000000000108947 */ /* 0x003fea0003800000 */
[----:B------:R-:W-:-:S07]  /*0740*/  MOV R19, 0x760 ;  /* 0x0000076000137802 */ /* 0x000fce0000000f00 */
[----:B------:R-:W-:Y:S05]  /*0750*/  CALL.REL.NOINC `($__internal_0_$__cuda_sm20_sqrt_rn_f32_slowpath) ;  /* 0x0000000c00347944 */ /* 0x000fea0003c00000 */
[----:B------:R-:W-:Y:S01]  /*0760*/  MOV R15, R0 ;  /* 0x00000000000f7202 */ /* 0x000fe20000000f00 */
[----:B------:R-:W-:Y:S06]  /*0770*/  BRA `(.L_x_14) ;  /* 0x0000000000107947 */ /* 0x000fec0003800000 */
.L_x_13:
[----:B------:R-:W-:Y:S01]  /*0780*/  FMUL.FTZ R15, R0, R3 ;  /* 0x00000003000f7220 */ /* 0x000fe20000410000 */
[----:B------:R-:W-:-:S03]  /*0790*/  FMUL.FTZ R2, R3, 0.5 ;  /* 0x3f00000003027820 */ /* 0x000fc60000410000 */
[----:B------:R-:W-:-:S04]  /*07a0*/  FFMA R0, -R15, R15, R0 ;  /* 0x0000000f0f007223 */ /* 0x000fc80000000100 */
[----:B------:R-:W-:-:S07]  /*07b0*/  FFMA R15, R0, R2, R15 ;  /* 0x00000002000f7223 */ /* 0x000fce000000000f */
.L_x_14:
[----:B------:R-:W-:Y:S05]  /*07c0*/  BSYNC.RECONVERGENT B1 ;  /* 0x0000000000017941 */ /* 0x000fea0003800200 */
.L_x_12:
[----:B------:R-:W-:Y:S01]  /*07d0*/  VIADD R0, R14, 0xf3000000 ;  /* 0xf30000000e007836 */ /* 0x000fe20000000000 */
[----:B------:R0:W1:Y:S04]  /*07e0*/  MUFU.RSQ R17, R14 ;  /* 0x0000000e00117308 */ /* 0x0000680000001400 */
[----:B------:R-:W-:-:S13]  /*07f0*/  ISETP.GT.U32.AND P0, PT, R0, 0x727fffff, PT ;  /* 0x727fffff0000780c */ /* 0x000fda0003f04070 */
[----:B01----:R-:W-:Y:S05]  /*0800*/  @!P0 BRA `(.L_x_15) ;  /* 0x00000000001c8947 */ /* 0x003fea0003800000 */
[----:B------:R-:W-:Y:S01]  /*0810*/  BSSY.RECONVERGENT B1, `(.L_x_16) ;  /* 0x0000004000017945 */ /* 0x000fe20003800200 */
[----:B------:R-:W-:Y:S02]  /*0820*/  MOV R0, R14 ;  /* 0x0000000e00007202 */ /* 0x000fe40000000f00 */
[----:B------:R-:W-:-:S07]  /*0830*/  MOV R19, 0x850 ;  /* 0x0000085000137802 */ /* 0x000fce0000000f00 */
[----:B------:R-:W-:Y:S05]  /*0840*/  CALL.REL.NOINC `($__internal_0_$__cuda_sm20_sqrt_rn_f32_slowpath) ;  /* 0x0000000800f87944 */ /* 0x000fea0003c00000 */
[----:B------:R-:W-:Y:S05]  /*0850*/  BSYNC.RECONVERGENT B1 ;  /* 0x0000000000017941 */ /* 0x000fea0003800200 */
.L_x_16:
[----:B------:R-:W-:Y:S01]  /*0860*/  MOV R3, R0 ;  /* 0x0000000000037202 */ /* 0x000fe20000000f00 */
[----:B------:R-:W-:Y:S06]  /*0870*/  BRA `(.L_x_17) ;  /* 0x0000000000107947 */ /* 0x000fec0003800000 */
.L_x_15:
[----:B------:R-:W-:Y:S01]  /*0880*/  FMUL.FTZ R3, R14, R17 ;  /* 0x000000110e037220 */ /* 0x000fe20000410000 */
[----:B------:R-:W-:-:S03]  /*0890*/  FMUL.FTZ R0, R17, 0.5 ;  /* 0x3f00000011007820 */ /* 0x000fc60000410000 */
[----:B------:R-:W-:-:S04]  /*08a0*/  FFMA R14, -R3, R3, R14 ;  /* 0x00000003030e7223 */ /* 0x000fc8000000010e */
[----:B------:R-:W-:-:S07]  /*08b0*/  FFMA R3, R14, R0, R3 ;  /* 0x000000000e037223 */ /* 0x000fce0000000003 */
.L_x_17:
        /* <DEDUP_REMOVED lines=9> */
[----:B------:R-:W-:Y:S02]  /*0950*/  MOV R0, R15 ;  /* 0x0000000f00007202 */ /* 0x000fe40000000f00 */
[----:B------:R-:W-:-:S07]  /*0960*/  MOV R2, 0x980 ;  /* 0x0000098000027802 */ /* 0x000fce0000000f00 */
[----:B------:R-:W-:Y:S05]  /*0970*/  CALL.REL.NOINC `($__internal_1_$__cuda_sm3x_div_rn_noftz_f32_slowpath) ;  /* 0x0000000c00087944 */ /* 0x000fea0003c00000 */
.L_x_19:
[----:B------:R-:W-:Y:S05]  /*0980*/  BSYNC.RECONVERGENT B1 ;  /* 0x0000000000017941 */ /* 0x000fea0003800200 */
.L_x_18:
[----:B------:R-:W2:Y:S02]  /*0990*/  LDG.E R2, desc[UR6][R4.64+-0x4] ;  /* 0xfffffc0604027981 */ /* 0x000ea4000c1e1900 */
[----:B--2---:R-:W-:-:S07]  /*09a0*/  FADD R2, R2, R15 ;  /* 0x0000000f02027221 */ /* 0x004fce0000000000 */
.L_x_11:
[----:B------:R-:W-:Y:S05]  /*09b0*/  BSYNC.RECONVERGENT B0 ;  /* 0x0000000000007941 */ /* 0x000fea0003800200 */
.L_x_10:
[----:B------:R-:W2:Y:S04]  /*09c0*/  LDG.E R19, desc[UR6][R4.64+0x10] ;  /* 0x0000100604137981 */ /* 0x000ea8000c1e1900 */
[----:B------:R-:W3:Y:S01]  /*09d0*/  LDG.E R14, desc[UR6][R4.64+0x14] ;  /* 0x00001406040e7981 */ /* 0x000ee2000c1e1900 */
[----:B------:R-:W-:-:S03]  /*09e0*/  FSETP.GT.AND P0, PT, R2, R9, PT ;  /* 0x000000090200720b */ /* 0x000fc60003f04000 */
[----:B------:R-:W4:Y:S10]  /*09f0*/  LDG.E R16, desc[UR6][R4.64+0xc] ;  /* 0x00000c0604107981 */ /* 0x000f34000c1e1900 */
[----:B------:R-:W5:Y:S04]  /*0a00*/  @P0 LDG.E R3, desc[UR6][R4.64+-0x1c] ;  /* 0xffffe40604030981 */ /* 0x000f68000c1e1900 */
[----:B------:R-:W5:Y:S04]  /*0a10*/  @P0 LDG.E R15, desc[UR6][R4.64+-0x14] ;  /* 0xffffec06040f0981 */ /* 0x000f68000c1e1900 */
[----:B------:R-:W5:Y:S01]  /*0a20*/  @P0 LDG.E R17, desc[UR6][R4.64+-0x18] ;  /* 0xffffe80604110981 */ /* 0x000f62000c1e1900 */
[----:B------:R-:W-:Y:S01]  /*0a30*/  BSSY.RECONVERGENT B0, `(.L_x_20) ;  /* 0x000003c000007945 */ /* 0x000fe20003800200 */
[----:B------:R-:W-:Y:S01]  /*0a40*/  @P0 MOV R9, R2 ;  /* 0x0000000200090202 */ /* 0x000fe20000000f00 */
[----:B------:R-:W-:-:S02]  /*0a50*/  IMAD.MOV.U32 R2, RZ, RZ, -0x2f6afd07 ;  /* 0xd09502f9ff027424 */ /* 0x000fc400078e00ff */
        /* <DEDUP_REMOVED lines=22> */
.L_x_23:
[----:B------:R-:W-:Y:S01]  /*0bc0*/  FMUL.FTZ R15, R0, R3 ;  /* 0x00000003000f7220 */ /* 0x000fe20000410000 */
[----:B------:R-:W-:-:S03]  /*0bd0*/  FMUL.FTZ R2, R3, 0.5 ;  /* 0x3f00000003027820 */ /* 0x000fc60000410000 */
[----:B------:R-:W-:-:S04]  /*0be0*/  FFMA R0, -R15, R15, R0 ;  /* 0x0000000f0f007223 */ /* 0x000fc80000000100 */
[----:B------:R-:W-:-:S07]  /*0bf0*/  FFMA R15, R0, R2, R15 ;  /* 0x00000002000f7223 */ /* 0x000fce000000000f */
.L_x_24:
[----:B------:R-:W-:Y:S05]  /*0c00*/  BSYNC.RECONVERGENT B1 ;  /* 0x0000000000017941 */ /* 0x000fea0003800200 */
.L_x_22:
        /* <DEDUP_REMOVED lines=9> */
.L_x_26:
[----:B------:R-:W-:Y:S01]  /*0ca0*/  MOV R3, R0 ;  /* 0x0000000000037202 */ /* 0x000fe20000000f00 */
[----:B------:R-:W-:Y:S06]  /*0cb0*/  BRA `(.L_x_27) ;  /* 0x0000000000107947 */ /* 0x000fec0003800000 */
.L_x_25:
[----:B-1----:R-:W-:Y:S01]  /*0cc0*/  FMUL.FTZ R3, R14, R17 ;  /* 0x000000110e037220 */ /* 0x002fe20000410000 */
[----:B------:R-:W-:-:S03]  /*0cd0*/  FMUL.FTZ R0, R17, 0.5 ;  /* 0x3f00000011007820 */ /* 0x000fc60000410000 */
[----:B------:R-:W-:-:S04]  /*0ce0*/  FFMA R14, -R3, R3, R14 ;  /* 0x00000003030e7223 */ /* 0x000fc8000000010e */
[----:B------:R-:W-:-:S07]  /*0cf0*/  FFMA R3, R14, R0, R3 ;  /* 0x000000000e037223 */ /* 0x000fce0000000003 */
.L_x_27:
        /* <DEDUP_REMOVED lines=12> */
.L_x_29:
[----:B------:R-:W-:Y:S05]  /*0dc0*/  BSYNC.RECONVERGENT B1 ;  /* 0x0000000000017941 */ /* 0x000fea0003800200 */
.L_x_28:
[----:B------:R-:W2:Y:S02]  /*0dd0*/  LDG.E R2, desc[UR6][R4.64+0x18] ;  /* 0x0000180604027981 */ /* 0x000ea4000c1e1900 */
[----:B--2---:R-:W-:-:S07]  /*0de0*/  FADD R2, R2, R15 ;  /* 0x0000000f02027221 */ /* 0x004fce0000000000 */
.L_x_21:
[----:B------:R-:W-:Y:S05]  /*0df0*/  BSYNC.RECONVERGENT B0 ;  /* 0x0000000000007941 */ /* 0x000fea0003800200 */
.L_x_20:
        /* <DEDUP_REMOVED lines=32> */
.L_x_33:
[----:B------:R-:W-:Y:S01]  /*1000*/  FMUL.FTZ R15, R0, R3 ;  /* 0x00000003000f7220 */ /* 0x000fe20000410000 */
[----:B------:R-:W-:-:S03]  /*1010*/  FMUL.FTZ R2, R3, 0.5 ;  /* 0x3f00000003027820 */ /* 0x000fc60000410000 */
[----:B------:R-:W-:-:S04]  /*1020*/  FFMA R0, -R15, R15, R0 ;  /* 0x0000000f0f007223 */ /* 0x000fc80000000100 */
[----:B------:R-:W-:-:S07]  /*1030*/  FFMA R15, R0, R2, R15 ;  /* 0x00000002000f7223 */ /* 0x000fce000000000f */
.L_x_34:
[----:B------:R-:W-:Y:S05]  /*1040*/  BSYNC.RECONVERGENT B1 ;  /* 0x0000000000017941 */ /* 0x000fea0003800200 */
.L_x_32:
[----:B------:R-:W-:Y:S01]  /*1050*/  IADD3 R0, PT, PT, R14, -0xd000000, RZ ;  /* 0xf30000000e007810 */ /* 0x000fe20007ffe0ff */
[----:B------:R0:W1:Y:S03]  /*1060*/  MUFU.RSQ R17, R14 ;  /* 0x0000000e00117308 */ /* 0x0000660000001400 */
[----:B------:R-:W-:-:S13]  /*1070*/  ISETP.GT.U32.AND P0, PT, R0, 0x727fffff, PT ;  /* 0x727fffff0000780c */ /* 0x000fda0003f04070 */
[----:B0-----:R-:W-:Y:S05]  /*1080*/  @!P0 BRA `(.L_x_35) ;  /* 0x00000000001c8947 */ /* 0x001fea0003800000 */
[----:B------:R-:W-:Y:S01]  /*1090*/  BSSY.RECONVERGENT B1, `(.L_x_36) ;  /* 0x0000004000017945 */ /* 0x000fe20003800200 */
[----:B------:R-:W-:Y:S01]  /*10a0*/  IMAD.MOV.U32 R0, RZ, RZ, R14 ;  /* 0x000000ffff007224 */ /* 0x000fe200078e000e */
[----:B------:R-:W-:-:S07]  /*10b0*/  MOV R19, 0x10d0 ;  /* 0x000010d000137802 */ /* 0x000fce0000000f00 */
[----:B-1----:R-:W-:Y:S05]  /*10c0*/  CALL.REL.NOINC `($__internal_0_$__cuda_sm20_sqrt_rn_f32_slowpath) ;  /* 0x0000000000d87944 */ /* 0x002fea0003c00000 */
[----:B------:R-:W-:Y:S05]  /*10d0*/  BSYNC.RECONVERGENT B1 ;  /* 0x0000000000017941 */ /* 0x000fea0003800200 */
.L_x_36:
[----:B------:R-:W-:Y:S01]  /*10e0*/  MOV R3, R0 ;  /* 0x0000000000037202 */ /* 0x000fe20000000f00 */
[----:B------:R-:W-:Y:S06]  /*10f0*/  BRA `(.L_x_37) ;  /* 0x0000000000107947 */ /* 0x000fec0003800000 */
.L_x_35:
[----:B-1----:R-:W-:Y:S01]  /*1100*/  FMUL.FTZ R3, R14, R17 ;  /* 0x000000110e037220 */ /* 0x002fe20000410000 */
[----:B------:R-:W-:-:S03]  /*1110*/  FMUL.FTZ R0, R17, 0.5 ;  /* 0x3f00000011007820 */ /* 0x000fc60000410000 */
[----:B------:R-:W-:-:S04]  /*1120*/  FFMA R14, -R3, R3, R14 ;  /* 0x00000003030e7223 */ /* 0x000fc8000000010e */
[----:B------:R-:W-:-:S07]  /*1130*/  FFMA R3, R14, R0, R3 ;  /* 0x000000000e037223 */ /* 0x000fce0000000003 */
.L_x_37:
        /* <DEDUP_REMOVED lines=12> */
.L_x_39:
[----:B------:R-:W-:Y:S05]  /*1200*/  BSYNC.RECONVERGENT B1 ;  /* 0x0000000000017941 */ /* 0x000fea0003800200 */
.L_x_38:
[----:B------:R-:W2:Y:S02]  /*1210*/  LDG.E R2, desc[UR6][R4.64+0x34] ;  /* 0x0000340604027981 */ /* 0x000ea4000c1e1900 */
[----:B--2---:R-:W-:-:S07]  /*1220*/  FADD R2, R2, R15 ;  /* 0x0000000f02027221 */ /* 0x004fce0000000000 */
.L_x_31:
[----:B------:R-:W-:Y:S05]  /*1230*/  BSYNC.RECONVERGENT B0 ;  /* 0x0000000000007941 */ /* 0x000fea0003800200 */
.L_x_30:
[----:B------:R-:W-:Y:S01]  /*1240*/  FSETP.GT.AND P0, PT, R2, R9, PT ;  /* 0x000000090200720b */ /* 0x000fe20003f04000 */
[----:B------:R-:W-:-:S12]  /*1250*/  BSSY.RECONVERGENT B0, `(.L_x_40) ;  /* 0x0000009000007945 */ /* 0x000fd80003800200 */
[----:B------:R-:W-:Y:S05]  /*1260*/  @!P0 BRA `(.L_x_41) ;  /* 0x00000000001c8947 */ /* 0x000fea0003800000 */
[----:B------:R-:W2:Y:S04]  /*1270*/  LDG.E R11, desc[UR6][R4.64+0x1c] ;  /* 0x00001c06040b7981 */ /* 0x000ea8000c1e1900 */
[----:B------:R-:W3:Y:S04]  /*1280*/  LDG.E R3, desc[UR6][R4.64+0x24] ;  /* 0x0000240604037981 */ /* 0x000ee8000c1e1900 */
[----:B------:R-:W4:Y:S01]  /*1290*/  LDG.E R15, desc[UR6][R4.64+0x20] ;  /* 0x00002006040f7981 */ /* 0x000f22000c1e1900 */
[----:B------:R-:W-:Y:S01]  /*12a0*/  MOV R9, R2 ;  /* 0x0000000200097202 */ /* 0x000fe20000000f00 */
[C---:B--2---:R-:W-:Y:S01]  /*12b0*/  FMUL R11, R0.reuse, R11 ;  /* 0x0000000b000b7220 */ /* 0x044fe20000400000 */
[C---:B---3--:R-:W-:Y:S01]  /*12c0*/  FMUL R10, R0.reuse, R3 ;  /* 0x00000003000a7220 */ /* 0x048fe20000400000 */
[----:B----4-:R-:W-:-:S07]  /*12d0*/  FMUL R8, R0, R15 ;  /* 0x0000000f00087220 */ /* 0x010fce0000400000 */
.L_x_41:
[----:B------:R-:W-:Y:S05]  /*12e0*/  BSYNC.RECONVERGENT B0 ;  /* 0x0000000000007941 */ /* 0x000fea0003800200 */
.L_x_40:
[----:B------:R-:W-:-:S04]  /*12f0*/  IADD3 R4, P0, PT, R4, 0x70, RZ ;  /* 0x0000007004047810 */ /* 0x000fc80007f1e0ff */
[----:B------:R-:W-:Y:S01]  /*1300*/  IADD3.X R5, PT, PT, RZ, R5, RZ, P0, !PT ;  /* 0x00000005ff057210 */ /* 0x000fe200007fe4ff */
[----:B------:R-:W-:Y:S08]  /*1310*/  BRA.U UP0, `(.L_x_42) ;  /* 0xffffffed00a07547 */ /* 0x000ff0000b83ffff */
[----:B------:R-:W0:Y:S01]  /*1320*/  LDCU.64 UR8, c[0x0][0x388] ;  /* 0x00007100ff0877ac */ /* 0x000e220008000a00 */
[----:B------:R-:W-:Y:S01]  /*1330*/  LEA R0, R6, R7, 0xb ;  /* 0x0000000706007211 */ /* 0x000fe200078e58ff */
[----:B------:R-:W-:Y:S01]  /*1340*/  FMUL R11, R11, 255 ;  /* 0x437f00000b0b7820 */ /* 0x000fe20000400000 */
[----:B------:R-:W-:Y:S01]  /*1350*/  FMUL R10, R10, 255 ;  /* 0x437f00000a0a7820 */ /* 0x000fe20000400000 */
[----:B------:R-:W-:Y:S02]  /*1360*/  FMUL R8, R8, 255 ;  /* 0x437f000008087820 */ /* 0x000fe40000400000 */
[----:B------:R-:W-:Y:S01]  /*1370*/  IMAD.SHL.U32 R0, R0, 0x4, RZ ;  /* 0x0000000400007824 */ /* 0x000fe200078e00ff */
[----:B------:R-:W1:Y:S08]  /*1380*/  F2I.U32.TRUNC.NTZ R5, R10 ;  /* 0x0000000a00057305 */ /* 0x000e70000020f000 */
[----:B------:R-:W2:Y:S01]  /*1390*/  F2I.U32.TRUNC.NTZ R11, R11 ;  /* 0x0000000b000b7305 */ /* 0x000ea2000020f000 */
[----:B0-----:R-:W-:-:S04]  /*13a0*/  IADD3 R2, P0, PT, R0, UR8, RZ ;  /* 0x0000000800027c10 */ /* 0x001fc8000ff1e0ff */
[----:B------:R-:W-:-:S03]  /*13b0*/  LEA.HI.X.SX32 R3, R0, UR9, 0x1, P0 ;  /* 0x0000000900037c11 */ /* 0x000fc600080f0eff */
[----:B------:R-:W0:Y:S01]  /*13c0*/  F2I.U32.TRUNC.NTZ R7, R8 ;  /* 0x0000000800077305 */ /* 0x000e22000020f000 */
[----:B------:R-:W-:Y:S01]  /*13d0*/  HFMA2 R0, -RZ, RZ, 0, 1.5199184417724609375e-05 ;  /* 0x000000ffff007431 */ /* 0x000fe200000001ff */
[----:B-1----:R-:W-:Y:S04]  /*13e0*/  STG.E.U8 desc[UR6][R2.64+0x1], R5 ;  /* 0x0000010502007986 */ /* 0x002fe8000c101106 */
[----:B--2---:R-:W-:Y:S04]  /*13f0*/  STG.E.U8 desc[UR6][R2.64], R11 ;  /* 0x0000000b02007986 */ /* 0x004fe8000c101106 */
[----:B------:R-:W-:Y:S04]  /*1400*/  STG.E.U8 desc[UR6][R2.64+0x3], R0 ;  /* 0x0000030002007986 */ /* 0x000fe8000c101106 */
[----:B0-----:R-:W-:Y:S01]  /*1410*/  STG.E.U8 desc[UR6][R2.64+0x2], R7 ;  /* 0x0000020702007986 */ /* 0x001fe2000c101106 */
[----:B------:R-:W-:Y:S05]  /*1420*/  EXIT ;  /* 0x000000000000794d */ /* 0x000fea0003800000 */
        .weak           $__internal_0_$__cuda_sm20_sqrt_rn_f32_slowpath
        .type           $__internal_0_$__cuda_sm20_sqrt_rn_f32_slowpath,@function
        .size           $__internal_0_$__cuda_sm20_sqrt_rn_f32_slowpath,($__internal_1_$__cuda_sm3x_div_rn_noftz_f32_slowpath - $__internal_0_$__cuda_sm20_sqrt_rn_f32_slowpath)
$__internal_0_$__cuda_sm20_sqrt_rn_f32_slowpath:
[----:B------:R-:W-:-:S13]  /*1430*/  LOP3.LUT P0, RZ, R0, 0x7fffffff, RZ, 0xc0, !PT ;  /* 0x7fffffff00ff7812 */ /* 0x000fda000780c0ff */
[----:B------:R-:W-:Y:S01]  /*1440*/  @!P0 MOV R2, R0 ;  /* 0x0000000000028202 */ /* 0x000fe20000000f00 */
[----:B------:R-:W-:Y:S06]  /*1450*/  @!P0 BRA `(.L_x_43) ;  /* 0x0000000000408947 */ /* 0x000fec0003800000 */
[----:B------:R-:W-:-:S13]  /*1460*/  FSETP.GEU.FTZ.AND P0, PT, R0, RZ, PT ;  /* 0x000000ff0000720b */ /* 0x000fda0003f1e000 */
[----:B------:R-:W-:Y:S01]  /*1470*/  @!P0 MOV R2, 0x7fffffff ;  /* 0x7fffffff00028802 */ /* 0x000fe20000000f00 */
[----:B------:R-:W-:Y:S06]  /*1480*/  @!P0 BRA `(.L_x_43) ;  /* 0x0000000000348947 */ /* 0x000fec0003800000 */
[----:B------:R-:W-:-:S13]  /*1490*/  FSETP.GTU.FTZ.AND P0, PT, |R0|, +INF , PT ;  /* 0x7f8000000000780b */ /* 0x000fda0003f1c200 */
[----:B------:R-:W-:Y:S01]  /*14a0*/  @P0 FADD.FTZ R2, R0, 1 ;  /* 0x3f80000000020421 */ /* 0x000fe20000010000 */
[----:B------:R-:W-:Y:S06]  /*14b0*/  @P0 BRA `(.L_x_43) ;  /* 0x0000000000280947 */ /* 0x000fec0003800000 */
[----:B------:R-:W-:-:S13]  /*14c0*/  FSETP.NEU.FTZ.AND P0, PT, |R0|, +INF , PT ;  /* 0x7f8000000000780b */ /* 0x000fda0003f1d200 */
[----:B------:R-:W-:-:S04]  /*14d0*/  @P0 FFMA R3, R0, 1.84467440737095516160e+19, RZ ;  /* 0x5f80000000030823 */ /* 0x000fc800000000ff */
[----:B------:R-:W0:Y:S02]  /*14e0*/  @P0 MUFU.RSQ R2, R3 ;  /* 0x0000000300020308 */ /* 0x000e240000001400 */
[----:B0-----:R-:W-:Y:S01]  /*14f0*/  @P0 FMUL.FTZ R16, R3, R2 ;  /* 0x0000000203100220 */ /* 0x001fe20000410000 */
[----:B------:R-:W-:Y:S01]  /*1500*/  @P0 FMUL.FTZ R18, R2, 0.5 ;  /* 0x3f00000002120820 */ /* 0x000fe20000410000 */
[----:B------:R-:W-:Y:S02]  /*1510*/  @!P0 MOV R2, R0 ;  /* 0x0000000000028202 */ /* 0x000fe40000000f00 */
[----:B------:R-:W-:-:S04]  /*1520*/  @P0 FADD.FTZ R17, -R16, -RZ ;  /* 0x800000ff10110221 */ /* 0x000fc80000010100 */
[----:B------:R-:W-:-:S04]  /*1530*/  @P0 FFMA R17, R16, R17, R3 ;  /* 0x0000001110110223 */ /* 0x000fc80000000003 */
[----:B------:R-:W-:-:S04]  /*1540*/  @P0 FFMA R17, R17, R18, R16 ;  /* 0x0000001211110223 */ /* 0x000fc80000000010 */
[----:B------:R-:W-:-:S07]  /*1550*/  @P0 FMUL.FTZ R2, R17, 2.3283064365386962891e-10 ;  /* 0x2f80000011020820 */ /* 0x000fce0000410000 */
.L_x_43:
[----:B------:R-:W-:Y:S01]  /*1560*/  HFMA2 R3, -RZ, RZ, 0, 0 ;  /* 0x00000000ff037431 */ /* 0x000fe200000001ff */
[----:B------:R-:W-:Y:S01]  /*1570*/  MOV R0, R2 ;  /* 0x0000000200007202 */ /* 0x000fe20000000f00 */
[----:B------:R-:W-:-:S04]  /*1580*/  IMAD.MOV.U32 R2, RZ, RZ, R19 ;  /* 0x000000ffff027224 */ /* 0x000fc800078e0013 */
[----:B------:R-:W-:Y:S05]  /*1590*/  RET.REL.NODEC R2 `(_Z16rayTracingKernelP6SpherePh) ;  /* 0xffffffe802987950 */ /* 0x000fea0003c3ffff */
        .weak           $__internal_1_$__cuda_sm3x_div_rn_noftz_f32_slowpath
        .type           $__internal_1_$__cuda_sm3x_div_rn_noftz_f32_slowpath,@function
        .size           $__internal_1_$__cuda_sm3x_div_rn_noftz_f32_slowpath,(.L_x_57 - $__internal_1_$__cuda_sm3x_div_rn_noftz_f32_slowpath)
$__internal_1_$__cuda_sm3x_div_rn_noftz_f32_slowpath:
[----:B------:R-:W-:Y:S01]  /*15a0*/  SHF.R.U32.HI R14, RZ, 0x17, R3 ;  /* 0x00000017ff0e7819 */ /* 0x000fe20000011603 */
[----:B------:R-:W-:Y:S01]  /*15b0*/  BSSY.RECONVERGENT B2, `(.L_x_44) ;  /* 0x0000062000027945 */ /* 0x000fe20003800200 */
[----:B------:R-:W-:Y:S02]  /*15c0*/  SHF.R.U32.HI R16, RZ, 0x17, R0 ;  /* 0x00000017ff107819 */ /* 0x000fe40000011600 */
[----:B------:R-:W-:Y:S02]  /*15d0*/  LOP3.LUT R14, R14, 0xff, RZ, 0xc0, !PT ;  /* 0x000000ff0e0e7812 */ /* 0x000fe400078ec0ff */
[----:B------:R-:W-:Y:S02]  /*15e0*/  LOP3.LUT R19, R16, 0xff, RZ, 0xc0, !PT ;  /* 0x000000ff10137812 */ /* 0x000fe400078ec0ff */
[----:B------:R-:W-:Y:S02]  /*15f0*/  IADD3 R18, PT, PT, R14, -0x1, RZ ;  /* 0xffffffff0e127810 */ /* 0x000fe40007ffe0ff */
[----:B------:R-:W-:-:S02]  /*1600*/  IADD3 R17, PT, PT, R19, -0x1, RZ ;  /* 0xffffffff13117810 */ /* 0x000fc40007ffe0ff */
[----:B------:R-:W-:-:S04]  /*1610*/  ISETP.GT.U32.AND P0, PT, R18, 0xfd, PT ;  /* 0x000000fd1200780c */ /* 0x000fc80003f04070 */
[----:B------:R-:W-:-:S13]  /*1620*/  ISETP.GT.U32.OR P0, PT, R17, 0xfd, P0 ;  /* 0x000000fd1100780c */ /* 0x000fda0000704470 */
[----:B------:R-:W-:Y:S01]  /*1630*/  @!P0 MOV R16, RZ ;  /* 0x000000ff00108202 */ /* 0x000fe20000000f00 */
[----:B------:R-:W-:Y:S06]  /*1640*/  @!P0 BRA `(.L_x_45) ;  /* 0x00000000005c8947 */ /* 0x000fec0003800000 */
[----:B------:R-:W-:Y:S02]  /*1650*/  FSETP.GTU.FTZ.AND P0, PT, |R0|, +INF , PT ;  /* 0x7f8000000000780b */ /* 0x000fe40003f1c200 */
[----:B------:R-:W-:-:S04]  /*1660*/  FSETP.GTU.FTZ.AND P1, PT, |R3|, +INF , PT ;  /* 0x7f8000000300780b */ /* 0x000fc80003f3c200 */
[----:B------:R-:W-:-:S13]  /*1670*/  PLOP3.LUT P0, PT, P0, P1, PT, 0xf8, 0x8f ;  /* 0x00000000008f781c */ /* 0x000fda0000703f70 */
[----:B------:R-:W-:Y:S05]  /*1680*/  @P0 BRA `(.L_x_46) ;  /* 0x00000004004c0947 */ /* 0x000fea0003800000 */
[----:B------:R-:W-:-:S13]  /*1690*/  LOP3.LUT P0, RZ, R3, 0x7fffffff, R0, 0xc8, !PT ;  /* 0x7fffffff03ff7812 */ /* 0x000fda000780c800 */
[----:B------:R-:W-:Y:S05]  /*16a0*/  @!P0 BRA `(.L_x_47) ;  /* 0x00000004003c8947 */ /* 0x000fea0003800000 */
[C---:B------:R-:W-:Y:S02]  /*16b0*/  FSETP.NEU.FTZ.AND P2, PT, |R0|.reuse, +INF , PT ;  /* 0x7f8000000000780b */ /* 0x040fe40003f5d200 */
[----:B------:R-:W-:Y:S02]  /*16c0*/  FSETP.NEU.FTZ.AND P1, PT, |R3|, +INF , PT ;  /* 0x7f8000000300780b */ /* 0x000fe40003f3d200 */
[----:B------:R-:W-:-:S11]  /*16d0*/  FSETP.NEU.FTZ.AND P0, PT, |R0|, +INF , PT ;  /* 0x7f8000000000780b */ /* 0x000fd60003f1d200 */
[----:B------:R-:W-:Y:S05]  /*16e0*/  @!P1 BRA !P2, `(.L_x_47) ;  /* 0x00000004002c9947 */ /* 0x000fea0005000000 */
[----:B------:R-:W-:-:S04]  /*16f0*/  LOP3.LUT P2, RZ, R0, 0x7fffffff, RZ, 0xc0, !PT ;  /* 0x7fffffff00ff7812 */ /* 0x000fc8000784c0ff */
[----:B------:R-:W-:-:S13]  /*1700*/  PLOP3.LUT P1, PT, P1, P2, PT, 0x2f, 0xf2 ;  /* 0x0000000000f2781c */ /* 0x000fda0000f24577 */
[----:B------:R-:W-:Y:S05]  /*1710*/  @P1 BRA `(.L_x_48) ;  /* 0x0000000400181947 */ /* 0x000fea0003800000 */
[----:B------:R-:W-:-:S04]  /*1720*/  LOP3.LUT P1, RZ, R3, 0x7fffffff, RZ, 0xc0, !PT ;  /* 0x7fffffff03ff7812 */ /* 0x000fc8000782c0ff */
[----:B------:R-:W-:-:S13]  /*1730*/  PLOP3.LUT P0, PT, P0, P1, PT, 0x2f, 0xf2 ;  /* 0x0000000000f2781c */ /* 0x000fda0000702577 */
[----:B------:R-:W-:Y:S05]  /*1740*/  @P0 BRA `(.L_x_49) ;  /* 0x0000000400000947 */ /* 0x000fea0003800000 */
[----:B------:R-:W-:Y:S02]  /*1750*/  ISETP.GE.AND P0, PT, R17, RZ, PT ;  /* 0x000000ff1100720c */ /* 0x000fe40003f06270 */
[----:B------:R-:W-:-:S11]  /*1760*/  ISETP.GE.AND P1, PT, R18, RZ, PT ;  /* 0x000000ff1200720c */ /* 0x000fd60003f26270 */
[----:B------:R-:W-:Y:S01]  /*1770*/  @P0 MOV R16, RZ ;  /* 0x000000ff00100202 */ /* 0x000fe20000000f00 */
[----:B------:R-:W-:Y:S02]  /*1780*/  @!P0 IMAD.MOV.U32 R16, RZ, RZ, -0x40 ;  /* 0xffffffc0ff108424 */ /* 0x000fe400078e00ff */
[----:B------:R-:W-:Y:S01]  /*1790*/  @!P0 FFMA R0, R0, 1.84467440737095516160e+19, RZ ;  /* 0x5f80000000008823 */ /* 0x000fe200000000ff */
[----:B------:R-:W-:Y:S02]  /*17a0*/  @!P1 FFMA R3, R3, 1.84467440737095516160e+19, RZ ;  /* 0x5f80000003039823 */ /* 0x000fe400000000ff */
[----:B------:R-:W-:-:S07]  /*17b0*/  @!P1 IADD3 R16, PT, PT, R16, 0x40, RZ ;  /* 0x0000004010109810 */ /* 0x000fce0007ffe0ff */
.L_x_45:
[----:B------:R-:W-:Y:S01]  /*17c0*/  LEA R18, R14, 0xc0800000, 0x17 ;  /* 0xc08000000e127811 */ /* 0x000fe200078eb8ff */
[----:B------:R-:W-:Y:S01]  /*17d0*/  BSSY.RECONVERGENT B3, `(.L_x_50) ;  /* 0x0000036000037945 */ /* 0x000fe20003800200 */
[----:B------:R-:W-:Y:S02]  /*17e0*/  IADD3 R19, PT, PT, R19, -0x7f, RZ ;  /* 0xffffff8113137810 */ /* 0x000fe40007ffe0ff */
[----:B------:R-:W-:-:S03]  /*17f0*/  IADD3 R20, PT, PT, -R18, R3, RZ ;  /* 0x0000000312147210 */ /* 0x000fc60007ffe1ff */
[C---:B------:R-:W-:Y:S01]  /*1800*/  IMAD R0, R19.reuse, -0x800000, R0 ;  /* 0xff80000013007824 */ /* 0x040fe200078e0200 */
[----:B------:R-:W0:Y:S01]  /*1810*/  MUFU.RCP R3, R20 ;  /* 0x0000001400037308 */ /* 0x000e220000001000 */
[----:B------:R-:W-:Y:S01]  /*1820*/  FADD.FTZ R17, -R20, -RZ ;  /* 0x800000ff14117221 */ /* 0x000fe20000010100 */
[----:B------:R-:W-:-:S04]  /*1830*/  IADD3 R19, PT, PT, R19, 0x7f, -R14 ;  /* 0x0000007f13137810 */ /* 0x000fc80007ffe80e */
[----:B------:R-:W-:Y:S01]  /*1840*/  IADD3 R19, PT, PT, R19, R16, RZ ;  /* 0x0000001013137210 */ /* 0x000fe20007ffe0ff */
[----:B0-----:R-:W-:-:S04]  /*1850*/  FFMA R18, R3, R17, 1 ;  /* 0x3f80000003127423 */ /* 0x001fc80000000011 */
[----:B------:R-:W-:-:S04]  /*1860*/  FFMA R3, R3, R18, R3 ;  /* 0x0000001203037223 */ /* 0x000fc80000000003 */
[----:B------:R-:W-:-:S04]  /*1870*/  FFMA R18, R0, R3, RZ ;  /* 0x0000000300127223 */ /* 0x000fc800000000ff */
[----:B------:R-:W-:-:S04]  /*1880*/  FFMA R21, R17, R18, R0 ;  /* 0x0000001211157223 */ /* 0x000fc80000000000 */
[----:B------:R-:W-:-:S04]  /*1890*/  FFMA R18, R3, R21, R18 ;  /* 0x0000001503127223 */ /* 0x000fc80000000012 */
[----:B------:R-:W-:-:S04]  /*18a0*/  FFMA R17, R17, R18, R0 ;  /* 0x0000001211117223 */ /* 0x000fc80000000000 */
[----:B------:R-:W-:-:S05]  /*18b0*/  FFMA R0, R3, R17, R18 ;  /* 0x0000001103007223 */ /* 0x000fca0000000012 */
[----:B------:R-:W-:-:S04]  /*18c0*/  SHF.R.U32.HI R14, RZ, 0x17, R0 ;  /* 0x00000017ff0e7819 */ /* 0x000fc80000011600 */
[----:B------:R-:W-:-:S04]  /*18d0*/  LOP3.LUT R14, R14, 0xff, RZ, 0xc0, !PT ;  /* 0x000000ff0e0e7812 */ /* 0x000fc800078ec0ff */
[----:B------:R-:W-:-:S05]  /*18e0*/  IADD3 R20, PT, PT, R14, R19, RZ ;  /* 0x000000130e147210 */ /* 0x000fca0007ffe0ff */
[----:B------:R-:W-:-:S05]  /*18f0*/  VIADD R14, R20, 0xffffffff ;  /* 0xffffffff140e7836 */ /* 0x000fca0000000000 */
[----:B------:R-:W-:-:S13]  /*1900*/  ISETP.GE.U32.AND P0, PT, R14, 0xfe, PT ;  /* 0x000000fe0e00780c */ /* 0x000fda0003f06070 */
[----:B------:R-:W-:Y:S05]  /*1910*/  @!P0 BRA `(.L_x_51) ;  /* 0x0000000000808947 */ /* 0x000fea0003800000 */
[----:B------:R-:W-:-:S13]  /*1920*/  ISETP.GT.AND P0, PT, R20, 0xfe, PT ;  /* 0x000000fe1400780c */ /* 0x000fda0003f04270 */
[----:B------:R-:W-:Y:S05]  /*1930*/  @P0 BRA `(.L_x_52) ;  /* 0x00000000006c0947 */ /* 0x000fea0003800000 */
[----:B------:R-:W-:-:S13]  /*1940*/  ISETP.GE.AND P0, PT, R20, 0x1, PT ;  /* 0x000000011400780c */ /* 0x000fda0003f06270 */
[----:B------:R-:W-:Y:S05]  /*1950*/  @P0 BRA `(.L_x_53) ;  /* 0x0000000000740947 */ /* 0x000fea0003800000 */
[----:B------:R-:W-:Y:S02]  /*1960*/  ISETP.GE.AND P0, PT, R20, -0x18, PT ;  /* 0xffffffe81400780c */ /* 0x000fe40003f06270 */
[----:B------:R-:W-:-:S11]  /*1970*/  LOP3.LUT R0, R0, 0x80000000, RZ, 0xc0, !PT ;  /* 0x8000000000007812 */ /* 0x000fd600078ec0ff */
[----:B------:R-:W-:Y:S05]  /*1980*/  @!P0 BRA `(.L_x_53) ;  /* 0x0000000000688947 */ /* 0x000fea0003800000 */
[CCC-:B------:R-:W-:Y:S01]  /*1990*/  FFMA.RZ R14, R3.reuse, R17.reuse, R18.reuse ;  /* 0x00000011030e7223 */ /* 0x1c0fe2000000c012 */
[C---:B------:R-:W-:Y:S02]  /*19a0*/  ISETP.NE.AND P2, PT, R20.reuse, RZ, PT ;  /* 0x000000ff1400720c */ /* 0x040fe40003f45270 */
[----:B------:R-:W-:Y:S02]  /*19b0*/  ISETP.NE.AND P1, PT, R20, RZ, PT ;  /* 0x000000ff1400720c */ /* 0x000fe40003f25270 */
[----:B------:R-:W-:Y:S01]  /*19c0*/  LOP3.LUT R16, R14, 0x7fffff, RZ, 0xc0, !PT ;  /* 0x007fffff0e107812 */ /* 0x000fe200078ec0ff */
[CCC-:B------:R-:W-:Y:S01]  /*19d0*/  FFMA.RP R14, R3.reuse, R17.reuse, R18.reuse ;  /* 0x00000011030e7223 */ /* 0x1c0fe20000008012 */
[----:B------:R-:W-:Y:S01]  /*19e0*/  FFMA.RM R3, R3, R17, R18 ;  /* 0x0000001103037223 */ /* 0x000fe20000004012 */
[----:B------:R-:W-:Y:S02]  /*19f0*/  IADD3 R17, PT, PT, R20, 0x20, RZ ;  /* 0x0000002014117810 */ /* 0x000fe40007ffe0ff */
[----:B------:R-:W-:-:S02]  /*1a00*/  LOP3.LUT R16, R16, 0x800000, RZ, 0xfc, !PT ;  /* 0x0080000010107812 */ /* 0x000fc400078efcff */
[----:B------:R-:W-:Y:S02]  /*1a10*/  IADD3 R18, PT, PT, -R20, RZ, RZ ;  /* 0x000000ff14127210 */ /* 0x000fe40007ffe1ff */
[----:B------:R-:W-:Y:S02]  /*1a20*/  SHF.L.U32 R17, R16, R17, RZ ;  /* 0x0000001110117219 */ /* 0x000fe400000006ff */
[----:B------:R-:W-:Y:S02]  /*1a30*/  FSETP.NEU.FTZ.AND P0, PT, R14, R3, PT ;  /* 0x000000030e00720b */ /* 0x000fe40003f1d000 */
[----:B------:R-:W-:Y:S02]  /*1a40*/  SEL R3, R18, RZ, P2 ;  /* 0x000000ff12037207 */ /* 0x000fe40001000000 */
[----:B------:R-:W-:Y:S02]  /*1a50*/  ISETP.NE.AND P1, PT, R17, RZ, P1 ;  /* 0x000000ff1100720c */ /* 0x000fe40000f25270 */
[----:B------:R-:W-:-:S02]  /*1a60*/  SHF.R.U32.HI R3, RZ, R3, R16 ;  /* 0x00000003ff037219 */ /* 0x000fc40000011610 */
[----:B------:R-:W-:Y:S02]  /*1a70*/  PLOP3.LUT P0, PT, P0, P1, PT, 0xf8, 0x8f ;  /* 0x00000000008f781c */ /* 0x000fe40000703f70 */
[----:B------:R-:W-:Y:S02]  /*1a80*/  SHF.R.U32.HI R17, RZ, 0x1, R3 ;  /* 0x00000001ff117819 */ /* 0x000fe40000011603 */
[----:B------:R-:W-:-:S04]  /*1a90*/  SEL R14, RZ, 0x1, !P0 ;  /* 0x00000001ff0e7807 */ /* 0x000fc80004000000 */
[----:B------:R-:W-:-:S04]  /*1aa0*/  LOP3.LUT R14, R14, 0x1, R17, 0xf8, !PT ;  /* 0x000000010e0e7812 */ /* 0x000fc800078ef811 */
[----:B------:R-:W-:-:S04]  /*1ab0*/  LOP3.LUT R14, R14, R3, RZ, 0xc0, !PT ;  /* 0x000000030e0e7212 */ /* 0x000fc800078ec0ff */
[----:B------:R-:W-:-:S04]  /*1ac0*/  IADD3 R17, PT, PT, R17, R14, RZ ;  /* 0x0000000e11117210 */ /* 0x000fc80007ffe0ff */
[----:B------:R-:W-:Y:S01]  /*1ad0*/  LOP3.LUT R0, R17, R0, RZ, 0xfc, !PT ;  /* 0x0000000011007212 */ /* 0x000fe200078efcff */
[----:B------:R-:W-:Y:S06]  /*1ae0*/  BRA `(.L_x_53) ;  /* 0x0000000000107947 */ /* 0x000fec0003800000 */
.L_x_52:
[----:B------:R-:W-:-:S04]  /*1af0*/  LOP3.LUT R0, R0, 0x80000000, RZ, 0xc0, !PT ;  /* 0x8000000000007812 */ /* 0x000fc800078ec0ff */
[----:B------:R-:W-:Y:S01]  /*1b00*/  LOP3.LUT R0, R0, 0x7f800000, RZ, 0xfc, !PT ;  /* 0x7f80000000007812 */ /* 0x000fe200078efcff */
[----:B------:R-:W-:Y:S06]  /*1b10*/  BRA `(.L_x_53) ;  /* 0x0000000000047947 */ /* 0x000fec0003800000 */
.L_x_51:
[----:B------:R-:W-:-:S07]  /*1b20*/  LEA R0, R19, R0, 0x17 ;  /* 0x0000000013007211 */ /* 0x000fce00078eb8ff */
.L_x_53:
[----:B------:R-:W-:Y:S05]  /*1b30*/  BSYNC.RECONVERGENT B3 ;  /* 0x0000000000037941 */ /* 0x000fea0003800200 */
.L_x_50:
[----:B------:R-:W-:Y:S05]  /*1b40*/  BRA `(.L_x_54) ;  /* 0x0000000000207947 */ /* 0x000fea0003800000 */
.L_x_49:
[----:B------:R-:W-:-:S04]  /*1b50*/  LOP3.LUT R0, R3, 0x80000000, R0, 0x48, !PT ;  /* 0x8000000003007812 */ /* 0x000fc800078e4800 */
[----:B------:R-:W-:Y:S01]  /*1b60*/  LOP3.LUT R0, R0, 0x7f800000, RZ, 0xfc, !PT ;  /* 0x7f80000000007812 */ /* 0x000fe200078efcff */
[----:B------:R-:W-:Y:S06]  /*1b70*/  BRA `(.L_x_54) ;  /* 0x0000000000147947 */ /* 0x000fec0003800000 */
.L_x_48:
[----:B------:R-:W-:Y:S01]  /*1b80*/  LOP3.LUT R0, R3, 0x80000000, R0, 0x48, !PT ;  /* 0x8000000003007812 */ /* 0x000fe200078e4800 */
[----:B------:R-:W-:Y:S06]  /*1b90*/  BRA `(.L_x_54) ;  /* 0x00000000000c7947 */ /* 0x000fec0003800000 */
.L_x_47:
[----:B------:R-:W0:Y:S01]  /*1ba0*/  MUFU.RSQ R0, -QNAN ;  /* 0xffc0000000007908 */ /* 0x000e220000001400 */
[----:B------:R-:W-:Y:S05]  /*1bb0*/  BRA `(.L_x_54) ;  /* 0x0000000000047947 */ /* 0x000fea0003800000 */
.L_x_46:
[----:B------:R-:W-:-:S07]  /*1bc0*/  FADD.FTZ R0, R0, R3 ;  /* 0x0000000300007221 */ /* 0x000fce0000010000 */
.L_x_54:
[----:B------:R-:W-:Y:S05]  /*1bd0*/  BSYNC.RECONVERGENT B2 ;  /* 0x0000000000027941 */ /* 0x000fea0003800200 */
.L_x_44:
[----:B------:R-:W-:-:S04]  /*1be0*/  HFMA2 R3, -RZ, RZ, 0, 0 ;  /* 0x00000000ff037431 */ /* 0x000fc800000001ff */
[----:B0-----:R-:W-:Y:S05]  /*1bf0*/  RET.REL.NODEC R2 `(_Z16rayTracingKernelP6SpherePh) ;  /* 0xffffffe402007950 */ /* 0x001fea0003c3ffff */
.L_x_55:
[----:B------:R-:W-:-:S00]  /*1c00*/  BRA `(.L_x_55) ;  /* 0xfffffffc00fc7947 */ /* 0x000fc0000383ffff */
[----:B------:R-:W-:-:S00]  /*1c10*/  NOP ;  /* 0x0000000000007918 */ /* 0x000fc00000000000 */
        /* <DEDUP_REMOVED lines=14> */
.L_x_57:


//--------------------- .nv.shared.reserved.0     --------------------------
	.section	.nv.shared.reserved.0,"aw",@nobits
	.weak		__nv_reservedSMEM_offset_0_alias
	.size		__nv_reservedSMEM_offset_0_alias, 0, 64
	.other		__nv_reservedSMEM_offset_0_alias,@"STO_CUDA_RESERVED_SHARED STV_DEFAULT"
__nv_reservedSMEM_offset_0_alias:
	.zero		0
	.zero		64


//--------------------- .nv.constant0._Z16rayTracingKernelP6SpherePh --------------------------
	.section	.nv.constant0._Z16rayTracingKernelP6SpherePh,"a",@progbits
	.sectionflags	@""
	.align	4
.nv.constant0._Z16rayTracingKernelP6SpherePh:
	.zero		912


//--------------------- SYMBOLS --------------------------

	.type		.nv.reservedSmem.offset0,@object
	.size		.nv.reservedSmem.offset0,0x4
